	.headerflags	@"EF_CUDA_TEXMODE_UNIFIED EF_CUDA_64BIT_ADDRESS EF_CUDA_ACCELERATORS EF_CUDA_SM90 EF_CUDA_VIRTUAL_SM(EF_CUDA_SM90)"
	.elftype	@"ET_EXEC"


//--------------------- .nv.info                  --------------------------
	.section	.nv.info,"",@"SHT_CUDA_INFO"
	.align	4


	//----- nvinfo : EIATTR_REGCOUNT
	.align		4
        /*0000*/ 	.byte	0x04, 0x2f
        /*0002*/ 	.short	(.L_3 - .L_2)
	.align		4
.L_2:
        /*0004*/ 	.word	index@(triton_poi_fused__native_batch_norm_legit_no_training_add_relu_8)
        /*0008*/ 	.word	0x00000014


	//----- nvinfo : EIATTR_MIN_STACK_SIZE
	.align		4
.L_3:
        /*000c*/ 	.byte	0x04, 0x12
        /*000e*/ 	.short	(.L_5 - .L_4)
	.align		4
.L_4:
        /*0010*/ 	.word	index@(triton_poi_fused__native_batch_norm_legit_no_training_add_relu_8)
        /*0014*/ 	.word	0x00000000


	//----- nvinfo : EIATTR_FRAME_SIZE
	.align		4
.L_5:
        /*0018*/ 	.byte	0x04, 0x11
        /*001a*/ 	.short	(.L_7 - .L_6)
	.align		4
.L_6:
        /*001c*/ 	.word	index@(triton_poi_fused__native_batch_norm_legit_no_training_add_relu_8)
        /*0020*/ 	.word	0x00000000


	//----- nvinfo : EIATTR_MIN_STACK_SIZE
	.align		4
.L_7:
        /*0024*/ 	.byte	0x04, 0x12
        /*0026*/ 	.short	(.L_9 - .L_8)
	.align		4
.L_8:
        /*0028*/ 	.word	index@(triton_poi_fused__native_batch_norm_legit_no_training_add_relu_8)
        /*002c*/ 	.word	0x00000000
.L_9:


//--------------------- .nv.info.triton_poi_fused__native_batch_norm_legit_no_training_add_relu_8 --------------------------
	.section	.nv.info.triton_poi_fused__native_batch_norm_legit_no_training_add_relu_8,"",@"SHT_CUDA_INFO"
	.sectionflags	@""
	.align	4


	//----- nvinfo : EIATTR_CUDA_API_VERSION
	.align		4
        /*0000*/ 	.byte	0x04, 0x37
        /*0002*/ 	.short	(.L_11 - .L_10)
.L_10:
        /*0004*/ 	.word	0x0000007c


	//----- nvinfo : EIATTR_KPARAM_INFO
	.align		4
.L_11:
        /*0008*/ 	.byte	0x04, 0x17
        /*000a*/ 	.short	(.L_13 - .L_12)
.L_12:
        /*000c*/ 	.word	0x00000000
        /*0010*/ 	.short	0x0007
        /*0012*/ 	.short	0x0038
        /*0014*/ 	.byte	0x00, 0xf0, 0x11, 0x00


	//----- nvinfo : EIATTR_KPARAM_INFO
	.align		4
.L_13:
        /*0018*/ 	.byte	0x04, 0x17
        /*001a*/ 	.short	(.L_15 - .L_14)
.L_14:
        /*001c*/ 	.word	0x00000000
        /*0020*/ 	.short	0x0006
        /*0022*/ 	.short	0x0030
        /*0024*/ 	.byte	0x00, 0xf4, 0x21, 0x00


	//----- nvinfo : EIATTR_KPARAM_INFO
	.align		4
.L_15:
        /*0028*/ 	.byte	0x04, 0x17
        /*002a*/ 	.short	(.L_17 - .L_16)
.L_16:
        /*002c*/ 	.word	0x00000000
        /*0030*/ 	.short	0x0005
        /*0032*/ 	.short	0x0028
        /*0034*/ 	.byte	0x00, 0xf4, 0x21, 0x00


	//----- nvinfo : EIATTR_KPARAM_INFO
	.align		4
.L_17:
        /*0038*/ 	.byte	0x04, 0x17
        /*003a*/ 	.short	(.L_19 - .L_18)
.L_18:
        /*003c*/ 	.word	0x00000000
        /*0040*/ 	.short	0x0004
        /*0042*/ 	.short	0x0020
        /*0044*/ 	.byte	0x00, 0xf4, 0x21, 0x00


	//----- nvinfo : EIATTR_KPARAM_INFO
	.align		4
.L_19:
        /*0048*/ 	.byte	0x04, 0x17
        /*004a*/ 	.short	(.L_21 - .L_20)
.L_20:
        /*004c*/ 	.word	0x00000000
        /*0050*/ 	.short	0x0003
        /*0052*/ 	.short	0x0018
        /*0054*/ 	.byte	0x00, 0xf4, 0x21, 0x00


	//----- nvinfo : EIATTR_KPARAM_INFO
	.align		4
.L_21:
        /*0058*/ 	.byte	0x04, 0x17
        /*005a*/ 	.short	(.L_23 - .L_22)
.L_22:
        /*005c*/ 	.word	0x00000000
        /*0060*/ 	.short	0x0002
        /*0062*/ 	.short	0x0010
        /*0064*/ 	.byte	0x00, 0xf4, 0x21, 0x00


	//----- nvinfo : EIATTR_KPARAM_INFO
	.align		4
.L_23:
        /*0068*/ 	.byte	0x04, 0x17
        /*006a*/ 	.short	(.L_25 - .L_24)
.L_24:
        /*006c*/ 	.word	0x00000000
        /*0070*/ 	.short	0x0001
        /*0072*/ 	.short	0x0008
        /*0074*/ 	.byte	0x00, 0xf4, 0x21, 0x00


	//----- nvinfo : EIATTR_KPARAM_INFO
	.align		4
.L_25:
        /*0078*/ 	.byte	0x04, 0x17
        /*007a*/ 	.short	(.L_27 - .L_26)
.L_26:
        /*007c*/ 	.word	0x00000000
        /*0080*/ 	.short	0x0000
        /*0082*/ 	.short	0x0000
        /*0084*/ 	.byte	0x00, 0xf4, 0x21, 0x00


	//----- nvinfo : EIATTR_SPARSE_MMA_MASK
	.align		4
.L_27:
        /*0088*/ 	.byte	0x03, 0x50
        /*008a*/ 	.short	0x0000


	//----- nvinfo : EIATTR_MAXREG_COUNT
	.align		4
        /*008c*/ 	.byte	0x03, 0x1b
        /*008e*/ 	.short	0x00ff


	//----- nvinfo : EIATTR_EXIT_INSTR_OFFSETS
	.align		4
        /*0090*/ 	.byte	0x04, 0x1c
        /*0092*/ 	.short	(.L_29 - .L_28)


	//   ....[0]....
.L_28:
        /*0094*/ 	.word	0x000003b0


	//----- nvinfo : EIATTR_REQNTID
	.align		4
.L_29:
        /*0098*/ 	.byte	0x04, 0x10
        /*009a*/ 	.short	(.L_31 - .L_30)
.L_30:
        /*009c*/ 	.word	0x00000100
        /*00a0*/ 	.word	0x00000001
        /*00a4*/ 	.word	0x00000001


	//----- nvinfo : EIATTR_CBANK_PARAM_SIZE
	.align		4
.L_31:
        /*00a8*/ 	.byte	0x03, 0x19
        /*00aa*/ 	.short	0x003c


	//----- nvinfo : EIATTR_PARAM_CBANK
	.align		4
        /*00ac*/ 	.byte	0x04, 0x0a
        /*00ae*/ 	.short	(.L_33 - .L_32)
	.align		4
.L_32:
        /*00b0*/ 	.word	index@(.nv.constant0.triton_poi_fused__native_batch_norm_legit_no_training_add_relu_8)
        /*00b4*/ 	.short	0x0210
        /*00b6*/ 	.short	0x003c


	//----- nvinfo : EIATTR_SW_WAR
	.align		4
.L_33:
        /*00b8*/ 	.byte	0x04, 0x36
        /*00ba*/ 	.short	(.L_35 - .L_34)
.L_34:
        /*00bc*/ 	.word	0x00000008
.L_35:


//--------------------- .nv.callgraph             --------------------------
	.section	.nv.callgraph,"",@"SHT_CUDA_CALLGRAPH"
	.align	4
	.sectionentsize	8
	.align		4
        /*0000*/ 	.word	0x00000000
	.align		4
        /*0004*/ 	.word	0xffffffff
	.align		4
        /*0008*/ 	.word	0x00000000
	.align		4
        /*000c*/ 	.word	0xfffffffe
	.align		4
        /*0010*/ 	.word	0x00000000
	.align		4
        /*0014*/ 	.word	0xfffffffd
	.align		4
        /*0018*/ 	.word	0x00000000
	.align		4
        /*001c*/ 	.word	0xfffffffc


//--------------------- .nv.constant4             --------------------------
	.section	.nv.constant4,"a",@progbits
	.align	8
	.align		8
.nv.constant4:
        /*0000*/ 	.dword	_$_str
	.align		8
        /*0008*/ 	.dword	_$_str_$_2


//--------------------- .text.triton_poi_fused__native_batch_norm_legit_no_training_add_relu_8 --------------------------
	.section	.text.triton_poi_fused__native_batch_norm_legit_no_training_add_relu_8,"ax",@progbits
	.align	128
        .global         triton_poi_fused__native_batch_norm_legit_no_training_add_relu_8
        .type           triton_poi_fused__native_batch_norm_legit_no_training_add_relu_8,@function
        .size           triton_poi_fused__native_batch_norm_legit_no_training_add_relu_8,(.L_x_1 - triton_poi_fused__native_batch_norm_legit_no_training_add_relu_8)
        .other          triton_poi_fused__native_batch_norm_legit_no_training_add_relu_8,@"STO_CUDA_ENTRY STV_DEFAULT"
triton_poi_fused__native_batch_norm_legit_no_training_add_relu_8:
.text.triton_poi_fused__native_batch_norm_legit_no_training_add_relu_8:
[----:B------:R-:W-:Y:S01]  /*0000*/  LDC R1, c[0x0][0x28] ;  /* 0x00000a00ff017b82 */ /* 0x000fe20000000800 */
[----:B------:R-:W1:Y:S07]  /*0010*/  S2R R0, SR_TID.X ;  /* 0x0000000000007919 */ /* 0x000e6e0000002100 */
[----:B------:R-:W2:Y:S01]  /*0020*/  LDC.64 R10, c[0x0][0x220] ;  /* 0x00008800ff0a7b82 */ /* 0x000ea20000000a00 */
[----:B------:R-:W-:Y:S01]  /*0030*/  ULDC.64 UR4, c[0x0][0x208] ;  /* 0x0000820000047ab9 */ /* 0x000fe20000000a00 */
[----:B------:R-:W3:Y:S06]  /*0040*/  S2R R5, SR_CTAID.X ;  /* 0x0000000000057919 */ /* 0x000eec0000002500 */
[----:B------:R-:W4:Y:S08]  /*0050*/  LDC.64 R6, c[0x0][0x210] ;  /* 0x00008400ff067b82 */ /* 0x000f300000000a00 */
[----:B------:R-:W5:Y:S08]  /*0060*/  LDC.64 R8, c[0x0][0x218] ;  /* 0x00008600ff087b82 */ /* 0x000f700000000a00 */
[----:B------:R-:W4:Y:S01]  /*0070*/  LDC.64 R12, c[0x0][0x228] ;  /* 0x00008a00ff0c7b82 */ /* 0x000f220000000a00 */
[----:B-1----:R-:W-:-:S07]  /*0080*/  SHF.L.U32 R0, R0, 0x1, RZ ;  /* 0x0000000100007819 */ /* 0x002fce00000006ff */
[----:B------:R-:W1:Y:S01]  /*0090*/  LDC.64 R14, c[0x0][0x230] ;  /* 0x00008c00ff0e7b82 */ /* 0x000e620000000a00 */
[----:B---3--:R-:W-:Y:S02]  /*00a0*/  SHF.R.S32.HI R3, RZ, 0x16, R5 ;  /* 0x00000016ff037819 */ /* 0x008fe40000011405 */
[----:B------:R-:W-:Y:S02]  /*00b0*/  LOP3.LUT R0, R0, 0x1fe, RZ, 0xc0, !PT ;  /* 0x000001fe00007812 */ /* 0x000fe400078ec0ff */
[----:B------:R-:W-:Y:S02]  /*00c0*/  SGXT R3, R3, 0x1 ;  /* 0x000000010303781a */ /* 0x000fe40000000200 */
[----:B------:R-:W-:-:S04]  /*00d0*/  LEA R0, R5, R0, 0x9 ;  /* 0x0000000005007211 */ /* 0x000fc800078e48ff */
[----:B------:R-:W-:-:S04]  /*00e0*/  LEA.HI R3, R3, R0, RZ, 0x6 ;  /* 0x0000000003037211 */ /* 0x000fc800078f30ff */
[--C-:B------:R-:W-:Y:S02]  /*00f0*/  SHF.R.S32.HI R2, RZ, 0x6, R3.reuse ;  /* 0x00000006ff027819 */ /* 0x100fe40000011403 */
[----:B------:R-:W-:-:S04]  /*0100*/  SHF.R.S32.HI R3, RZ, 0x1f, R3 ;  /* 0x0000001fff037819 */ /* 0x000fc80000011403 */
[----:B------:R-:W-:-:S04]  /*0110*/  LEA.HI R3, R3, R2, RZ, 0x9 ;  /* 0x0000000203037211 */ /* 0x000fc800078f48ff */
[----:B------:R-:W-:-:S04]  /*0120*/  LOP3.LUT R3, R3, 0xfffffe00, RZ, 0xc0, !PT ;  /* 0xfffffe0003037812 */ /* 0x000fc800078ec0ff */
[----:B------:R-:W-:Y:S02]  /*0130*/  IADD3 R17, R2, -R3, RZ ;  /* 0x8000000302117210 */ /* 0x000fe40007ffe0ff */
[----:B------:R-:W3:Y:S03]  /*0140*/  LDC.64 R2, c[0x0][0x238] ;  /* 0x00008e00ff027b82 */ /* 0x000ee60000000a00 */
[----:B--2---:R-:W-:-:S05]  /*0150*/  IMAD.WIDE R10, R17, 0x4, R10 ;  /* 0x00000004110a7825 */ /* 0x004fca00078e020a */
[----:B------:R1:W2:Y:S01]  /*0160*/  LDG.E.EL R4, desc[UR4][R10.64] ;  /* 0x000000040a047981 */ /* 0x0002a2000c2e1900 */
[----:B----4-:R-:W-:-:S04]  /*0170*/  IMAD.WIDE R6, R0, 0x4, R6 ;  /* 0x0000000400067825 */ /* 0x010fc800078e0206 */
[C---:B-----5:R-:W-:Y:S02]  /*0180*/  IMAD.WIDE R8, R17.reuse, 0x4, R8 ;  /* 0x0000000411087825 */ /* 0x060fe400078e0208 */
[----:B------:R-:W4:Y:S02]  /*0190*/  LDG.E.64 R6, desc[UR4][R6.64] ;  /* 0x0000000406067981 */ /* 0x000f24000c1e1b00 */
[C---:B0-----:R-:W-:Y:S02]  /*01a0*/  IMAD.WIDE R12, R17.reuse, 0x4, R12 ;  /* 0x00000004110c7825 */ /* 0x041fe400078e020c */
[----:B------:R0:W4:Y:S02]  /*01b0*/  LDG.E.EL R5, desc[UR4][R8.64] ;  /* 0x0000000408057981 */ /* 0x000124000c2e1900 */
[----:B-1----:R-:W-:Y:S02]  /*01c0*/  IMAD.WIDE R10, R17, 0x4, R14 ;  /* 0x00000004110a7825 */ /* 0x002fe400078e020e */
[----:B------:R1:W5:Y:S02]  /*01d0*/  LDG.E.EL R12, desc[UR4][R12.64] ;  /* 0x000000040c0c7981 */ /* 0x000364000c2e1900 */
[----:B---3--:R-:W-:-:S02]  /*01e0*/  IMAD.WIDE R2, R0, 0x4, R2 ;  /* 0x0000000400027825 */ /* 0x008fc400078e0202 */
[----:B------:R-:W5:Y:S01]  /*01f0*/  LDG.E.EL R11, desc[UR4][R10.64] ;  /* 0x000000040a0b7981 */ /* 0x000f62000c2e1900 */
[----:B0-----:R-:W0:Y:S03]  /*0200*/  LDC.64 R8, c[0x0][0x240] ;  /* 0x00009000ff087b82 */ /* 0x001e260000000a00 */
[----:B------:R-:W3:Y:S01]  /*0210*/  LDG.E.64 R2, desc[UR4][R2.64] ;  /* 0x0000000402027981 */ /* 0x000ee2000c1e1b00 */
[----:B-1----:R-:W-:Y:S01]  /*0220*/  HFMA2.MMA R13, -RZ, RZ, 1.625, 0 ;  /* 0x3e800000ff0d7435 */ /* 0x002fe200000001ff */
[----:B0-----:R-:W-:-:S04]  /*0230*/  IMAD.WIDE R8, R0, 0x4, R8 ;  /* 0x0000000400087825 */ /* 0x001fc800078e0208 */
[----:B--2---:R-:W-:-:S04]  /*0240*/  FADD R4, R4, 9.9999997473787516356e-06 ;  /* 0x3727c5ac04047421 */ /* 0x004fc80000000000 */
[----:B------:R-:W0:Y:S02]  /*0250*/  MUFU.SQRT R14, R4 ;  /* 0x00000004000e7308 */ /* 0x000e240000002000 */
[C---:B0-----:R-:W-:Y:S02]  /*0260*/  FSETP.GT.AND P0, PT, R14.reuse, 8.50705917302346158658e+37, PT ;  /* 0x7e8000000e00780b */ /* 0x041fe40003f04000 */
[----:B------:R-:W-:-:S11]  /*0270*/  FSETP.GEU.AND P1, PT, R14, 1.175494350822287508e-38, PT ;  /* 0x008000000e00780b */ /* 0x000fd60003f2e000 */
[----:B------:R-:W-:-:S04]  /*0280*/  @P0 FMUL R14, R14, 0.25 ;  /* 0x3e8000000e0e0820 */ /* 0x000fc80000400000 */
[----:B------:R-:W-:-:S06]  /*0290*/  @!P1 FMUL R14, R14, 16777216 ;  /* 0x4b8000000e0e9820 */ /* 0x000fcc0000400000 */
[----:B------:R-:W0:Y:S01]  /*02a0*/  MUFU.RCP R14, R14 ;  /* 0x0000000e000e7308 */ /* 0x000e220000001000 */
[----:B------:R-:W-:Y:S01]  /*02b0*/  FSEL R13, R13, 1, P0 ;  /* 0x3f8000000d0d7808 */ /* 0x000fe20000000000 */
[----:B----4-:R-:W-:-:S04]  /*02c0*/  FADD R7, R7, -R5 ;  /* 0x8000000507077221 */ /* 0x010fc80000000000 */
[----:B------:R-:W-:Y:S01]  /*02d0*/  @!P1 FMUL R13, R13, 16777216 ;  /* 0x4b8000000d0d9820 */ /* 0x000fe20000400000 */
[----:B------:R-:W-:-:S03]  /*02e0*/  FADD R6, R6, -R5 ;  /* 0x8000000506067221 */ /* 0x000fc60000000000 */
[----:B0-----:R-:W-:-:S04]  /*02f0*/  FMUL R13, R14, R13 ;  /* 0x0000000d0e0d7220 */ /* 0x001fc80000400000 */
[-C--:B------:R-:W-:Y:S01]  /*0300*/  FMUL R7, R7, R13.reuse ;  /* 0x0000000d07077220 */ /* 0x080fe20000400000 */
[----:B------:R-:W-:-:S03]  /*0310*/  FMUL R6, R6, R13 ;  /* 0x0000000d06067220 */ /* 0x000fc60000400000 */
[C-C-:B-----5:R-:W-:Y:S01]  /*0320*/  FFMA R4, R12.reuse, R7, R11.reuse ;  /* 0x000000070c047223 */ /* 0x160fe2000000000b */
[----:B------:R-:W-:-:S04]  /*0330*/  FFMA R11, R12, R6, R11 ;  /* 0x000000060c0b7223 */ /* 0x000fc8000000000b */
[----:B---3--:R-:W-:Y:S01]  /*0340*/  FSETP.GEU.AND P1, PT, R4, -R3, PT ;  /* 0x800000030400720b */ /* 0x008fe20003f2e000 */
[----:B------:R-:W-:Y:S01]  /*0350*/  FADD R4, R3, R4 ;  /* 0x0000000403047221 */ /* 0x000fe20000000000 */
[----:B------:R-:W-:Y:S01]  /*0360*/  FADD R3, R2, R11 ;  /* 0x0000000b02037221 */ /* 0x000fe20000000000 */
[----:B------:R-:W-:-:S03]  /*0370*/  FSETP.GEU.AND P0, PT, R11, -R2, PT ;  /* 0x800000020b00720b */ /* 0x000fc60003f0e000 */
[----:B------:R-:W-:Y:S02]  /*0380*/  FSEL R5, R4, RZ, P1 ;  /* 0x000000ff04057208 */ /* 0x000fe40000800000 */
[----:B------:R-:W-:-:S05]  /*0390*/  FSEL R4, R3, RZ, P0 ;  /* 0x000000ff03047208 */ /* 0x000fca0000000000 */
[----:B------:R-:W-:Y:S01]  /*03a0*/  STG.E.64 desc[UR4][R8.64], R4 ;  /* 0x0000000408007986 */ /* 0x000fe2000c101b04 */
[----:B------:R-:W-:Y:S05]  /*03b0*/  EXIT ;  /* 0x000000000000794d */ /* 0x000fea0003800000 */
.L_x_0:
[----:B------:R-:W-:-:S00]  /*03c0*/  BRA `(.L_x_0) ;  /* 0xfffffffc00fc7947 */ /* 0x000fc0000383ffff */
[----:B------:R-:W-:-:S00]  /*03d0*/  NOP ;  /* 0x0000000000007918 */ /* 0x000fc00000000000 */
        /* <DEDUP_REMOVED lines=10> */
.L_x_1:


//--------------------- .nv.global.init           --------------------------
	.section	.nv.global.init,"aw",@progbits
.nv.global.init:
	.type		_$_str,@object
	.size		_$_str,(_$_str_$_2 - _$_str)
_$_str:
        /*0000*/ 	.byte	0x5f, 0x5f, 0x43, 0x55, 0x44, 0x41, 0x5f, 0x46, 0x54, 0x5a, 0x00
	.type		_$_str_$_2,@object
	.size		_$_str_$_2,(.L_1 - _$_str_$_2)
_$_str_$_2:
        /*000b*/ 	.byte	0x5f, 0x5f, 0x43, 0x55, 0x44, 0x41, 0x5f, 0x50, 0x52, 0x45, 0x43, 0x5f, 0x53, 0x51, 0x52, 0x54
        /*001b*/ 	.byte	0x00
.L_1:


//--------------------- .nv.constant0.triton_poi_fused__native_batch_norm_legit_no_training_add_relu_8 --------------------------
	.section	.nv.constant0.triton_poi_fused__native_batch_norm_legit_no_training_add_relu_8,"a",@progbits
	.sectionflags	@""
	.align	4
.nv.constant0.triton_poi_fused__native_batch_norm_legit_no_training_add_relu_8:
	.zero		588
